//
// Generated by NVIDIA NVVM Compiler
//
// Compiler Build ID: CL-36424714
// Cuda compilation tools, release 13.0, V13.0.88
// Based on NVVM 20.0.0
//

.version 9.0
.target sm_100
.address_size 64

	// .globl	_Z20printLaneIDandWarpIDv
.extern .func  (.param .b32 func_retval0) vprintf
(
	.param .b64 vprintf_param_0,
	.param .b64 vprintf_param_1
)
;
.global .align 1 .b8 $str[49] = {72, 101, 108, 108, 111, 32, 87, 111, 114, 108, 100, 32, 102, 114, 111, 109, 32, 71, 80, 85, 33, 32, 116, 104, 114, 101, 97, 100, 32, 37, 100, 32, 108, 97, 110, 101, 32, 37, 100, 32, 119, 97, 114, 112, 32, 37, 100, 10};

.visible .entry _Z20printLaneIDandWarpIDv()
{
	.local .align 8 .b8 	__local_depot0[16];
	.reg .b64 	%SP;
	.reg .b64 	%SPL;
	.reg .b32 	%r<6>;
	.reg .b64 	%rd<5>;

	mov.u64 	%SPL, __local_depot0;
	cvta.local.u64 	%SP, %SPL;
	add.u64 	%rd1, %SP, 0;
	add.u64 	%rd2, %SPL, 0;
	mov.u32 	%r1, %tid.x;
	and.b32  	%r2, %r1, 31;
	shr.u32 	%r3, %r1, 5;
	st.local.v2.u32 	[%rd2], {%r1, %r2};
	st.local.u32 	[%rd2+8], %r3;
	mov.u64 	%rd3, $str;
	cvta.global.u64 	%rd4, %rd3;
	{ // callseq 0, 0
	.param .b64 param0;
	st.param.b64 	[param0], %rd4;
	.param .b64 param1;
	st.param.b64 	[param1], %rd1;
	.param .b32 retval0;
	call.uni (retval0), 
	vprintf, 
	(
	param0, 
	param1
	);
	ld.param.b32 	%r4, [retval0];
	} // callseq 0
	ret;

}


// ===== COMPILED SASS (sm_100) =====

	.target	sm_100

	.elftype	@"ET_EXEC"


//--------------------- .note.nv.tkinfo           --------------------------
	.section	.note.nv.tkinfo,"",@"SHT_NOTE"
	.sectionflags	@"SHF_NOTE_NV_TKINFO"
	.tkinfo
        /*0018*/ 	.word	0x00000002
        /*0030*/ 	.string	""
        /*0030*/ 	.string	"ptxas"
        /*0030*/ 	.string	"Cuda compilation tools, release 13.0, V13.0.88"
        /*0030*/ 	.string	"Build cuda_13.0.r13.0/compiler.36424714_0"
        /*0030*/ 	.string	"-arch sm_100 -m 64 "



//--------------------- .note.nv.cuinfo           --------------------------
	.section	.note.nv.cuinfo,"",@"SHT_NOTE"
	.sectionflags	@"SHF_NOTE_NV_CUINFO"
        /*0018*/ 	.short	0x0002
        /*001a*/ 	.short	0x0064
        /*001c*/ 	.short	0x0082
	.zero		2


//--------------------- .nv.info                  --------------------------
	.section	.nv.info,"",@"SHT_CUDA_INFO"
	.align	4


	//----- nvinfo : EIATTR_REGCOUNT
	.align		4
        /*0000*/ 	.byte	0x04, 0x2f
        /*0002*/ 	.short	(.L_2 - .L_1)
	.align		4
.L_1:
        /*0004*/ 	.word	index@(_Z20printLaneIDandWarpIDv)
        /*0008*/ 	.word	0x00000018


	//----- nvinfo : EIATTR_FRAME_SIZE
	.align		4
.L_2:
        /*000c*/ 	.byte	0x04, 0x11
        /*000e*/ 	.short	(.L_4 - .L_3)
	.align		4
.L_3:
        /*0010*/ 	.word	index@(_Z20printLaneIDandWarpIDv)
        /*0014*/ 	.word	0x00000010


	//----- nvinfo : EIATTR_MIN_STACK_SIZE
	.align		4
.L_4:
        /*0018*/ 	.byte	0x04, 0x12
        /*001a*/ 	.short	(.L_6 - .L_5)
	.align		4
.L_5:
        /*001c*/ 	.word	index@(_Z20printLaneIDandWarpIDv)
        /*0020*/ 	.word	0x00000010
.L_6:


//--------------------- .nv.compat                --------------------------
	.section	.nv.compat,"",@"SHT_CUDA_COMPAT_INFO"
	.align	4
        /*0000*/ 	.byte	0x02, 0x09, 0x00, 0x00, 0x02, 0x02, 0x01, 0x00, 0x02, 0x05, 0x05, 0x00, 0x03, 0x07, 0x01, 0x01
        /*0010*/ 	.byte	0x02, 0x03, 0x00, 0x00, 0x02, 0x06, 0x01, 0x00, 0x04, 0x0b, 0x08, 0x00, 0x09, 0x00, 0x00, 0x00
        /*0020*/ 	.byte	0x00, 0x00, 0x00, 0x00


//--------------------- .nv.info._Z20printLaneIDandWarpIDv --------------------------
	.section	.nv.info._Z20printLaneIDandWarpIDv,"",@"SHT_CUDA_INFO"
	.sectionflags	@""
	.align	4


	//----- nvinfo : EIATTR_CUDA_API_VERSION
	.align		4
        /*0000*/ 	.byte	0x04, 0x37
        /*0002*/ 	.short	(.L_8 - .L_7)
.L_7:
        /*0004*/ 	.word	0x00000082


	//----- nvinfo : EIATTR_SPARSE_MMA_MASK
	.align		4
.L_8:
        /*0008*/ 	.byte	0x03, 0x50
        /*000a*/ 	.short	0x0000


	//----- nvinfo : EIATTR_MAXREG_COUNT
	.align		4
        /*000c*/ 	.byte	0x03, 0x1b
        /*000e*/ 	.short	0x00ff


	//----- nvinfo : EIATTR_EXTERNS
	.align		4
        /*0010*/ 	.byte	0x04, 0x0f
        /*0012*/ 	.short	(.L_10 - .L_9)


	//   ....[0]....
	.align		4
.L_9:
        /*0014*/ 	.word	index@(vprintf)


	//----- nvinfo : EIATTR_MERCURY_ISA_VERSION
	.align		4
.L_10:
        /*0018*/ 	.byte	0x03, 0x5f
        /*001a*/ 	.short	0x0101


	//----- nvinfo : EIATTR_VRC_CTA_INIT_COUNT
	.align		4
        /*001c*/ 	.byte	0x02, 0x4a
	.zero		1
	.zero		1


	//----- nvinfo : EIATTR_SYSCALL_OFFSETS
	.align		4
        /*0020*/ 	.byte	0x04, 0x46
        /*0022*/ 	.short	(.L_12 - .L_11)


	//   ....[0]....
.L_11:
        /*0024*/ 	.word	0x00000110


	//----- nvinfo : EIATTR_EXIT_INSTR_OFFSETS
	.align		4
.L_12:
        /*0028*/ 	.byte	0x04, 0x1c
        /*002a*/ 	.short	(.L_14 - .L_13)


	//   ....[0]....
.L_13:
        /*002c*/ 	.word	0x00000120


	//----- nvinfo : EIATTR_SW_WAR
	.align		4
.L_14:
        /*0030*/ 	.byte	0x04, 0x36
        /*0032*/ 	.short	(.L_16 - .L_15)
.L_15:
        /*0034*/ 	.word	0x00000008
.L_16:


//--------------------- .nv.callgraph             --------------------------
	.section	.nv.callgraph,"",@"SHT_CUDA_CALLGRAPH"
	.align	4
	.sectionentsize	8
	.align		4
        /*0000*/ 	.word	0x00000000
	.align		4
        /*0004*/ 	.word	0xffffffff
	.align		4
        /*0008*/ 	.word	index@(_Z20printLaneIDandWarpIDv)
	.align		4
        /*000c*/ 	.word	index@(vprintf)
	.align		4
        /*0010*/ 	.word	0x00000000
	.align		4
        /*0014*/ 	.word	0xfffffffe
	.align		4
        /*0018*/ 	.word	0x00000000
	.align		4
        /*001c*/ 	.word	0xfffffffd
	.align		4
        /*0020*/ 	.word	0x00000000
	.align		4
        /*0024*/ 	.word	0xfffffffc


//--------------------- .nv.constant4             --------------------------
	.section	.nv.constant4,"a",@progbits
	.align	8
	.align		8
.nv.constant4:
        /*0000*/ 	.dword	vprintf
	.align		8
        /*0008*/ 	.dword	$str


//--------------------- .text._Z20printLaneIDandWarpIDv --------------------------
	.section	.text._Z20printLaneIDandWarpIDv,"ax",@progbits
	.align	128
        .global         _Z20printLaneIDandWarpIDv
        .type           _Z20printLaneIDandWarpIDv,@function
        .size           _Z20printLaneIDandWarpIDv,(.L_x_2 - _Z20printLaneIDandWarpIDv)
        .other          _Z20printLaneIDandWarpIDv,@"STO_CUDA_ENTRY STV_DEFAULT"
_Z20printLaneIDandWarpIDv:
.text._Z20printLaneIDandWarpIDv:
[----:B------:R-:W0:Y:S01]  /*0000*/  LDC R1, c[0x0][0x37c] ;  /* 0x0000df00ff017b82 */ /* 0x000e220000000800 */
[----:B------:R-:W1:Y:S01]  /*0010*/  S2R R8, SR_TID.X ;  /* 0x0000000000087919 */ /* 0x000e620000002100 */
[----:B------:R-:W-:Y:S01]  /*0020*/  MOV R2, 0x0 ;  /* 0x0000000000027802 */ /* 0x000fe20000000f00 */
[----:B0-----:R-:W-:Y:S01]  /*0030*/  VIADD R1, R1, 0xfffffff0 ;  /* 0xfffffff001017836 */ /* 0x001fe20000000000 */
[----:B------:R-:W0:Y:S04]  /*0040*/  LDCU UR4, c[0x0][0x2f8] ;  /* 0x00005f00ff0477ac */ /* 0x000e280008000800 */
[----:B------:R-:W2:Y:S01]  /*0050*/  LDC.64 R2, c[0x4][R2] ;  /* 0x0100000002027b82 */ /* 0x000ea20000000a00 */
[----:B------:R-:W3:Y:S01]  /*0060*/  LDCU.64 UR6, c[0x4][0x8] ;  /* 0x01000100ff0677ac */ /* 0x000ee20008000a00 */
[----:B------:R-:W4:Y:S01]  /*0070*/  LDCU UR5, c[0x0][0x2fc] ;  /* 0x00005f80ff0577ac */ /* 0x000f220008000800 */
[----:B0-----:R-:W-:Y:S01]  /*0080*/  IADD3 R6, P0, PT, R1, UR4, RZ ;  /* 0x0000000401067c10 */ /* 0x001fe2000ff1e0ff */
[----:B---3--:R-:W-:-:S02]  /*0090*/  IMAD.U32 R4, RZ, RZ, UR6 ;  /* 0x00000006ff047e24 */ /* 0x008fc4000f8e00ff */
[----:B------:R-:W-:Y:S02]  /*00a0*/  IMAD.U32 R5, RZ, RZ, UR7 ;  /* 0x00000007ff057e24 */ /* 0x000fe4000f8e00ff */
[----:B----4-:R-:W-:Y:S01]  /*00b0*/  IMAD.X R7, RZ, RZ, UR5, P0 ;  /* 0x00000005ff077e24 */ /* 0x010fe200080e06ff */
[----:B-1----:R-:W-:Y:S02]  /*00c0*/  LOP3.LUT R9, R8, 0x1f, RZ, 0xc0, !PT ;  /* 0x0000001f08097812 */ /* 0x002fe400078ec0ff */
[----:B------:R-:W-:-:S03]  /*00d0*/  SHF.R.U32.HI R0, RZ, 0x5, R8 ;  /* 0x00000005ff007819 */ /* 0x000fc60000011608 */
[----:B------:R0:W-:Y:S04]  /*00e0*/  STL.64 [R1], R8 ;  /* 0x0000000801007387 */ /* 0x0001e80000100a00 */
[----:B------:R0:W-:Y:S02]  /*00f0*/  STL [R1+0x8], R0 ;  /* 0x0000080001007387 */ /* 0x0001e40000100800 */
[----:B------:R-:W-:-:S07]  /*0100*/  LEPC R20, `(.L_x_0) ;  /* 0x000000001014794e */ /* 0x000fce0000000000 */
[----:B0-2---:R-:W-:Y:S05]  /*0110*/  CALL.ABS.NOINC R2 ;  /* 0x0000000002007343 */ /* 0x005fea0003c00000 */
.L_x_0:
[----:B------:R-:W-:Y:S05]  /*0120*/  EXIT ;  /* 0x000000000000794d */ /* 0x000fea0003800000 */
.L_x_1:
[----:B------:R-:W-:-:S00]  /*0130*/  BRA `(.L_x_1) ;  /* 0xfffffffc00fc7947 */ /* 0x000fc0000383ffff */
[----:B------:R-:W-:-:S00]  /*0140*/  NOP ;  /* 0x0000000000007918 */ /* 0x000fc00000000000 */
        /* <DEDUP_REMOVED lines=11> */
.L_x_2:


//--------------------- .nv.global.init           --------------------------
	.section	.nv.global.init,"aw",@progbits
.nv.global.init:
	.type		$str,@object
	.size		$str,(.L_0 - $str)
$str:
        /*0000*/ 	.byte	0x48, 0x65, 0x6c, 0x6c, 0x6f, 0x20, 0x57, 0x6f, 0x72, 0x6c, 0x64, 0x20, 0x66, 0x72, 0x6f, 0x6d
        /*0010*/ 	.byte	0x20, 0x47, 0x50, 0x55, 0x21, 0x20, 0x74, 0x68, 0x72, 0x65, 0x61, 0x64, 0x20, 0x25, 0x64, 0x20
        /*0020*/ 	.byte	0x6c, 0x61, 0x6e, 0x65, 0x20, 0x25, 0x64, 0x20, 0x77, 0x61, 0x72, 0x70, 0x20, 0x25, 0x64, 0x0a
        /*0030*/ 	.byte	0x00
.L_0:


//--------------------- .nv.shared.reserved.0     --------------------------
	.section	.nv.shared.reserved.0,"aw",@nobits
	.weak		__nv_reservedSMEM_offset_0_alias
	.size		__nv_reservedSMEM_offset_0_alias, 0, 64
	.other		__nv_reservedSMEM_offset_0_alias,@"STO_CUDA_RESERVED_SHARED STV_DEFAULT"
__nv_reservedSMEM_offset_0_alias:
	.zero		0
	.zero		64


//--------------------- .nv.constant0._Z20printLaneIDandWarpIDv --------------------------
	.section	.nv.constant0._Z20printLaneIDandWarpIDv,"a",@progbits
	.sectionflags	@""
	.align	4
.nv.constant0._Z20printLaneIDandWarpIDv:
	.zero		896


//--------------------- SYMBOLS --------------------------

	.type		.nv.reservedSmem.offset0,@object
	.size		.nv.reservedSmem.offset0,0x4
	.type		vprintf,@function
